//
// Generated by NVIDIA NVVM Compiler
//
// Compiler Build ID: CL-36424714
// Cuda compilation tools, release 13.0, V13.0.88
// Based on NVVM 20.0.0
//

.version 9.0
.target sm_100
.address_size 64

	// .globl	_Z9matr_MultPiS_iiii

.visible .entry _Z9matr_MultPiS_iiii(
	.param .u64 .ptr .align 1 _Z9matr_MultPiS_iiii_param_0,
	.param .u64 .ptr .align 1 _Z9matr_MultPiS_iiii_param_1,
	.param .u32 _Z9matr_MultPiS_iiii_param_2,
	.param .u32 _Z9matr_MultPiS_iiii_param_3,
	.param .u32 _Z9matr_MultPiS_iiii_param_4,
	.param .u32 _Z9matr_MultPiS_iiii_param_5
)
{
	.reg .pred 	%p<13>;
	.reg .b32 	%r<108>;
	.reg .b64 	%rd<25>;

	ld.param.u64 	%rd5, [_Z9matr_MultPiS_iiii_param_0];
	ld.param.u32 	%r35, [_Z9matr_MultPiS_iiii_param_2];
	ld.param.u32 	%r36, [_Z9matr_MultPiS_iiii_param_3];
	ld.param.u32 	%r37, [_Z9matr_MultPiS_iiii_param_4];
	ld.param.u32 	%r38, [_Z9matr_MultPiS_iiii_param_5];
	cvta.to.global.u64 	%rd1, %rd5;
	mov.u32 	%r39, %ctaid.x;
	mov.u32 	%r40, %ntid.x;
	mov.u32 	%r41, %tid.x;
	mad.lo.s32 	%r96, %r39, %r40, %r41;
	mov.u32 	%r42, %ctaid.y;
	mov.u32 	%r43, %ntid.y;
	mov.u32 	%r44, %tid.y;
	mad.lo.s32 	%r2, %r42, %r43, %r44;
	setp.ge.s32 	%p1, %r96, %r38;
	@%p1 bra 	$L__BB0_5;
	setp.lt.s32 	%p2, %r38, 1;
	mul.lo.s32 	%r3, %r37, %r36;
	mul.lo.s32 	%r4, %r37, %r35;
	@%p2 bra 	$L__BB0_5;
	and.b32  	%r5, %r38, 7;
	and.b32  	%r6, %r38, 3;
	and.b32  	%r7, %r38, 2147483640;
	and.b32  	%r8, %r38, 1;
	neg.s32 	%r9, %r7;
	add.s64 	%rd2, %rd1, 16;
$L__BB0_3:
	setp.lt.s32 	%p3, %r2, %r38;
	@%p3 bra 	$L__BB0_6;
$L__BB0_4:
	add.s32 	%r96, %r96, %r4;
	setp.lt.s32 	%p12, %r96, %r38;
	@%p12 bra 	$L__BB0_3;
$L__BB0_5:
	ret;
$L__BB0_6:
	mul.lo.s32 	%r12, %r96, %r38;
	mov.u32 	%r97, %r2;
$L__BB0_7:
	ld.param.u64 	%rd24, [_Z9matr_MultPiS_iiii_param_1];
	setp.lt.u32 	%p4, %r38, 8;
	mul.lo.s32 	%r14, %r97, %r38;
	add.s32 	%r46, %r97, %r12;
	cvta.to.global.u64 	%rd6, %rd24;
	mul.wide.s32 	%rd7, %r46, 4;
	add.s64 	%rd3, %rd6, %rd7;
	ld.global.u32 	%r102, [%rd3];
	mov.b32 	%r105, 0;
	@%p4 bra 	$L__BB0_10;
	mov.u32 	%r98, %r14;
	mov.u32 	%r99, %r12;
	mov.u32 	%r100, %r9;
$L__BB0_9:
	.pragma "nounroll";
	mul.wide.s32 	%rd8, %r99, 4;
	add.s64 	%rd9, %rd2, %rd8;
	mul.wide.s32 	%rd10, %r98, 4;
	add.s64 	%rd11, %rd2, %rd10;
	ld.global.u32 	%r47, [%rd9+-16];
	ld.global.u32 	%r48, [%rd11+-16];
	mad.lo.s32 	%r49, %r48, %r47, %r102;
	st.global.u32 	[%rd3], %r49;
	ld.global.u32 	%r50, [%rd9+-12];
	ld.global.u32 	%r51, [%rd11+-12];
	mad.lo.s32 	%r52, %r51, %r50, %r49;
	st.global.u32 	[%rd3], %r52;
	ld.global.u32 	%r53, [%rd9+-8];
	ld.global.u32 	%r54, [%rd11+-8];
	mad.lo.s32 	%r55, %r54, %r53, %r52;
	st.global.u32 	[%rd3], %r55;
	ld.global.u32 	%r56, [%rd9+-4];
	ld.global.u32 	%r57, [%rd11+-4];
	mad.lo.s32 	%r58, %r57, %r56, %r55;
	st.global.u32 	[%rd3], %r58;
	ld.global.u32 	%r59, [%rd9];
	ld.global.u32 	%r60, [%rd11];
	mad.lo.s32 	%r61, %r60, %r59, %r58;
	st.global.u32 	[%rd3], %r61;
	ld.global.u32 	%r62, [%rd9+4];
	ld.global.u32 	%r63, [%rd11+4];
	mad.lo.s32 	%r64, %r63, %r62, %r61;
	st.global.u32 	[%rd3], %r64;
	ld.global.u32 	%r65, [%rd9+8];
	ld.global.u32 	%r66, [%rd11+8];
	mad.lo.s32 	%r67, %r66, %r65, %r64;
	st.global.u32 	[%rd3], %r67;
	ld.global.u32 	%r68, [%rd9+12];
	ld.global.u32 	%r69, [%rd11+12];
	mad.lo.s32 	%r102, %r69, %r68, %r67;
	st.global.u32 	[%rd3], %r102;
	add.s32 	%r100, %r100, 8;
	add.s32 	%r99, %r99, 8;
	add.s32 	%r98, %r98, 8;
	setp.ne.s32 	%p5, %r100, 0;
	mov.u32 	%r105, %r7;
	@%p5 bra 	$L__BB0_9;
$L__BB0_10:
	setp.eq.s32 	%p6, %r5, 0;
	@%p6 bra 	$L__BB0_18;
	add.s32 	%r70, %r5, -1;
	setp.lt.u32 	%p7, %r70, 3;
	@%p7 bra 	$L__BB0_13;
	add.s32 	%r71, %r105, %r12;
	mul.wide.s32 	%rd12, %r71, 4;
	add.s64 	%rd13, %rd1, %rd12;
	ld.global.u32 	%r72, [%rd13];
	add.s32 	%r73, %r105, %r14;
	mul.wide.s32 	%rd14, %r73, 4;
	add.s64 	%rd15, %rd1, %rd14;
	ld.global.u32 	%r74, [%rd15];
	mad.lo.s32 	%r75, %r74, %r72, %r102;
	st.global.u32 	[%rd3], %r75;
	ld.global.u32 	%r76, [%rd13+4];
	ld.global.u32 	%r77, [%rd15+4];
	mad.lo.s32 	%r78, %r77, %r76, %r75;
	st.global.u32 	[%rd3], %r78;
	ld.global.u32 	%r79, [%rd13+8];
	ld.global.u32 	%r80, [%rd15+8];
	mad.lo.s32 	%r81, %r80, %r79, %r78;
	st.global.u32 	[%rd3], %r81;
	ld.global.u32 	%r82, [%rd13+12];
	ld.global.u32 	%r83, [%rd15+12];
	mad.lo.s32 	%r102, %r83, %r82, %r81;
	st.global.u32 	[%rd3], %r102;
	add.s32 	%r105, %r105, 4;
$L__BB0_13:
	setp.eq.s32 	%p8, %r6, 0;
	@%p8 bra 	$L__BB0_18;
	setp.eq.s32 	%p9, %r6, 1;
	@%p9 bra 	$L__BB0_16;
	add.s32 	%r84, %r105, %r12;
	mul.wide.s32 	%rd16, %r84, 4;
	add.s64 	%rd17, %rd1, %rd16;
	ld.global.u32 	%r85, [%rd17];
	add.s32 	%r86, %r105, %r14;
	mul.wide.s32 	%rd18, %r86, 4;
	add.s64 	%rd19, %rd1, %rd18;
	ld.global.u32 	%r87, [%rd19];
	mad.lo.s32 	%r88, %r87, %r85, %r102;
	st.global.u32 	[%rd3], %r88;
	ld.global.u32 	%r89, [%rd17+4];
	ld.global.u32 	%r90, [%rd19+4];
	mad.lo.s32 	%r102, %r90, %r89, %r88;
	st.global.u32 	[%rd3], %r102;
	add.s32 	%r105, %r105, 2;
$L__BB0_16:
	setp.eq.s32 	%p10, %r8, 0;
	@%p10 bra 	$L__BB0_18;
	add.s32 	%r91, %r105, %r12;
	mul.wide.s32 	%rd20, %r91, 4;
	add.s64 	%rd21, %rd1, %rd20;
	ld.global.u32 	%r92, [%rd21];
	add.s32 	%r93, %r105, %r14;
	mul.wide.s32 	%rd22, %r93, 4;
	add.s64 	%rd23, %rd1, %rd22;
	ld.global.u32 	%r94, [%rd23];
	mad.lo.s32 	%r95, %r94, %r92, %r102;
	st.global.u32 	[%rd3], %r95;
$L__BB0_18:
	add.s32 	%r97, %r97, %r3;
	setp.lt.s32 	%p11, %r97, %r38;
	@%p11 bra 	$L__BB0_7;
	bra.uni 	$L__BB0_4;

}


// ===== COMPILED SASS (sm_100) =====

	.target	sm_100

	.elftype	@"ET_EXEC"


//--------------------- .note.nv.tkinfo           --------------------------
	.section	.note.nv.tkinfo,"",@"SHT_NOTE"
	.sectionflags	@"SHF_NOTE_NV_TKINFO"
	.tkinfo
        /*0018*/ 	.word	0x00000002
        /*0030*/ 	.string	""
        /*0030*/ 	.string	"ptxas"
        /*0030*/ 	.string	"Cuda compilation tools, release 13.0, V13.0.88"
        /*0030*/ 	.string	"Build cuda_13.0.r13.0/compiler.36424714_0"
        /*0030*/ 	.string	"-arch sm_100 -m 64 "



//--------------------- .note.nv.cuinfo           --------------------------
	.section	.note.nv.cuinfo,"",@"SHT_NOTE"
	.sectionflags	@"SHF_NOTE_NV_CUINFO"
        /*0018*/ 	.short	0x0002
        /*001a*/ 	.short	0x0064
        /*001c*/ 	.short	0x0082
	.zero		2


//--------------------- .nv.info                  --------------------------
	.section	.nv.info,"",@"SHT_CUDA_INFO"
	.align	4


	//----- nvinfo : EIATTR_REGCOUNT
	.align		4
        /*0000*/ 	.byte	0x04, 0x2f
        /*0002*/ 	.short	(.L_1 - .L_0)
	.align		4
.L_0:
        /*0004*/ 	.word	index@(_Z9matr_MultPiS_iiii)
        /*0008*/ 	.word	0x00000020


	//----- nvinfo : EIATTR_FRAME_SIZE
	.align		4
.L_1:
        /*000c*/ 	.byte	0x04, 0x11
        /*000e*/ 	.short	(.L_3 - .L_2)
	.align		4
.L_2:
        /*0010*/ 	.word	index@(_Z9matr_MultPiS_iiii)
        /*0014*/ 	.word	0x00000000


	//----- nvinfo : EIATTR_MIN_STACK_SIZE
	.align		4
.L_3:
        /*0018*/ 	.byte	0x04, 0x12
        /*001a*/ 	.short	(.L_5 - .L_4)
	.align		4
.L_4:
        /*001c*/ 	.word	index@(_Z9matr_MultPiS_iiii)
        /*0020*/ 	.word	0x00000000
.L_5:


//--------------------- .nv.compat                --------------------------
	.section	.nv.compat,"",@"SHT_CUDA_COMPAT_INFO"
	.align	4
        /*0000*/ 	.byte	0x02, 0x09, 0x00, 0x00, 0x02, 0x02, 0x01, 0x00, 0x02, 0x05, 0x05, 0x00, 0x03, 0x07, 0x01, 0x01
        /*0010*/ 	.byte	0x02, 0x03, 0x00, 0x00, 0x02, 0x06, 0x01, 0x00, 0x04, 0x0b, 0x08, 0x00, 0x09, 0x00, 0x00, 0x00
        /*0020*/ 	.byte	0x00, 0x00, 0x00, 0x00


//--------------------- .nv.info._Z9matr_MultPiS_iiii --------------------------
	.section	.nv.info._Z9matr_MultPiS_iiii,"",@"SHT_CUDA_INFO"
	.sectionflags	@""
	.align	4


	//----- nvinfo : EIATTR_CUDA_API_VERSION
	.align		4
        /*0000*/ 	.byte	0x04, 0x37
        /*0002*/ 	.short	(.L_7 - .L_6)
.L_6:
        /*0004*/ 	.word	0x00000082


	//----- nvinfo : EIATTR_KPARAM_INFO
	.align		4
.L_7:
        /*0008*/ 	.byte	0x04, 0x17
        /*000a*/ 	.short	(.L_9 - .L_8)
.L_8:
        /*000c*/ 	.word	0x00000000
        /*0010*/ 	.short	0x0005
        /*0012*/ 	.short	0x001c
        /*0014*/ 	.byte	0x00, 0xf0, 0x11, 0x00


	//----- nvinfo : EIATTR_KPARAM_INFO
	.align		4
.L_9:
        /*0018*/ 	.byte	0x04, 0x17
        /*001a*/ 	.short	(.L_11 - .L_10)
.L_10:
        /*001c*/ 	.word	0x00000000
        /*0020*/ 	.short	0x0004
        /*0022*/ 	.short	0x0018
        /*0024*/ 	.byte	0x00, 0xf0, 0x11, 0x00


	//----- nvinfo : EIATTR_KPARAM_INFO
	.align		4
.L_11:
        /*0028*/ 	.byte	0x04, 0x17
        /*002a*/ 	.short	(.L_13 - .L_12)
.L_12:
        /*002c*/ 	.word	0x00000000
        /*0030*/ 	.short	0x0003
        /*0032*/ 	.short	0x0014
        /*0034*/ 	.byte	0x00, 0xf0, 0x11, 0x00


	//----- nvinfo : EIATTR_KPARAM_INFO
	.align		4
.L_13:
        /*0038*/ 	.byte	0x04, 0x17
        /*003a*/ 	.short	(.L_15 - .L_14)
.L_14:
        /*003c*/ 	.word	0x00000000
        /*0040*/ 	.short	0x0002
        /*0042*/ 	.short	0x0010
        /*0044*/ 	.byte	0x00, 0xf0, 0x11, 0x00


	//----- nvinfo : EIATTR_KPARAM_INFO
	.align		4
.L_15:
        /*0048*/ 	.byte	0x04, 0x17
        /*004a*/ 	.short	(.L_17 - .L_16)
.L_16:
        /*004c*/ 	.word	0x00000000
        /*0050*/ 	.short	0x0001
        /*0052*/ 	.short	0x0008
        /*0054*/ 	.byte	0x00, 0xf5, 0x21, 0x00


	//----- nvinfo : EIATTR_KPARAM_INFO
	.align		4
.L_17:
        /*0058*/ 	.byte	0x04, 0x17
        /*005a*/ 	.short	(.L_19 - .L_18)
.L_18:
        /*005c*/ 	.word	0x00000000
        /*0060*/ 	.short	0x0000
        /*0062*/ 	.short	0x0000
        /*0064*/ 	.byte	0x00, 0xf5, 0x21, 0x00


	//----- nvinfo : EIATTR_SPARSE_MMA_MASK
	.align		4
.L_19:
        /*0068*/ 	.byte	0x03, 0x50
        /*006a*/ 	.short	0x0000


	//----- nvinfo : EIATTR_MAXREG_COUNT
	.align		4
        /*006c*/ 	.byte	0x03, 0x1b
        /*006e*/ 	.short	0x00ff


	//----- nvinfo : EIATTR_MERCURY_ISA_VERSION
	.align		4
        /*0070*/ 	.byte	0x03, 0x5f
        /*0072*/ 	.short	0x0101


	//----- nvinfo : EIATTR_VRC_CTA_INIT_COUNT
	.align		4
        /*0074*/ 	.byte	0x02, 0x4a
	.zero		1
	.zero		1


	//----- nvinfo : EIATTR_EXIT_INSTR_OFFSETS
	.align		4
        /*0078*/ 	.byte	0x04, 0x1c
        /*007a*/ 	.short	(.L_21 - .L_20)


	//   ....[0]....
.L_20:
        /*007c*/ 	.word	0x000000b0


	//   ....[1]....
        /*0080*/ 	.word	0x000000d0


	//   ....[2]....
        /*0084*/ 	.word	0x00000940


	//----- nvinfo : EIATTR_CRS_STACK_SIZE
	.align		4
.L_21:
        /*0088*/ 	.byte	0x04, 0x1e
        /*008a*/ 	.short	(.L_23 - .L_22)
.L_22:
        /*008c*/ 	.word	0x00000000


	//----- nvinfo : EIATTR_CBANK_PARAM_SIZE
	.align		4
.L_23:
        /*0090*/ 	.byte	0x03, 0x19
        /*0092*/ 	.short	0x0020


	//----- nvinfo : EIATTR_PARAM_CBANK
	.align		4
        /*0094*/ 	.byte	0x04, 0x0a
        /*0096*/ 	.short	(.L_25 - .L_24)
	.align		4
.L_24:
        /*0098*/ 	.word	index@(.nv.constant0._Z9matr_MultPiS_iiii)
        /*009c*/ 	.short	0x0380
        /*009e*/ 	.short	0x0020


	//----- nvinfo : EIATTR_SW_WAR
	.align		4
.L_25:
        /*00a0*/ 	.byte	0x04, 0x36
        /*00a2*/ 	.short	(.L_27 - .L_26)
.L_26:
        /*00a4*/ 	.word	0x00000008
.L_27:


//--------------------- .nv.callgraph             --------------------------
	.section	.nv.callgraph,"",@"SHT_CUDA_CALLGRAPH"
	.align	4
	.sectionentsize	8
	.align		4
        /*0000*/ 	.word	0x00000000
	.align		4
        /*0004*/ 	.word	0xffffffff
	.align		4
        /*0008*/ 	.word	0x00000000
	.align		4
        /*000c*/ 	.word	0xfffffffe
	.align		4
        /*0010*/ 	.word	0x00000000
	.align		4
        /*0014*/ 	.word	0xfffffffd
	.align		4
        /*0018*/ 	.word	0x00000000
	.align		4
        /*001c*/ 	.word	0xfffffffc


//--------------------- .text._Z9matr_MultPiS_iiii --------------------------
	.section	.text._Z9matr_MultPiS_iiii,"ax",@progbits
	.align	128
        .global         _Z9matr_MultPiS_iiii
        .type           _Z9matr_MultPiS_iiii,@function
        .size           _Z9matr_MultPiS_iiii,(.L_x_9 - _Z9matr_MultPiS_iiii)
        .other          _Z9matr_MultPiS_iiii,@"STO_CUDA_ENTRY STV_DEFAULT"
_Z9matr_MultPiS_iiii:
.text._Z9matr_MultPiS_iiii:
[----:B------:R-:W-:Y:S01]  /*0000*/  LDC R1, c[0x0][0x37c] ;  /* 0x0000df00ff017b82 */ /* 0x000fe20000000800 */
[----:B------:R-:W0:Y:S07]  /*0010*/  S2R R0, SR_TID.X ;  /* 0x0000000000007919 */ /* 0x000e2e0000002100 */
[----:B------:R-:W0:Y:S01]  /*0020*/  S2UR UR4, SR_CTAID.X ;  /* 0x00000000000479c3 */ /* 0x000e220000002500 */
[----:B------:R-:W1:Y:S07]  /*0030*/  S2R R2, SR_TID.Y ;  /* 0x0000000000027919 */ /* 0x000e6e0000002200 */
[----:B------:R-:W0:Y:S08]  /*0040*/  LDC R5, c[0x0][0x360] ;  /* 0x0000d800ff057b82 */ /* 0x000e300000000800 */
[----:B------:R-:W2:Y:S08]  /*0050*/  LDC R8, c[0x0][0x39c] ;  /* 0x0000e700ff087b82 */ /* 0x000eb00000000800 */
[----:B------:R-:W1:Y:S08]  /*0060*/  S2UR UR5, SR_CTAID.Y ;  /* 0x00000000000579c3 */ /* 0x000e700000002600 */
[----:B------:R-:W1:Y:S01]  /*0070*/  LDC R3, c[0x0][0x364] ;  /* 0x0000d900ff037b82 */ /* 0x000e620000000800 */
[----:B0-----:R-:W-:-:S05]  /*0080*/  IMAD R5, R5, UR4, R0 ;  /* 0x0000000405057c24 */ /* 0x001fca000f8e0200 */
[----:B--2---:R-:W-:Y:S01]  /*0090*/  ISETP.GE.AND P0, PT, R5, R8, PT ;  /* 0x000000080500720c */ /* 0x004fe20003f06270 */
[----:B-1----:R-:W-:-:S12]  /*00a0*/  IMAD R3, R3, UR5, R2 ;  /* 0x0000000503037c24 */ /* 0x002fd8000f8e0202 */
[----:B------:R-:W-:Y:S05]  /*00b0*/  @P0 EXIT ;  /* 0x000000000000094d */ /* 0x000fea0003800000 */
[----:B------:R-:W-:-:S13]  /*00c0*/  ISETP.GE.AND P0, PT, R8, 0x1, PT ;  /* 0x000000010800780c */ /* 0x000fda0003f06270 */
[----:B------:R-:W-:Y:S05]  /*00d0*/  @!P0 EXIT ;  /* 0x000000000000894d */ /* 0x000fea0003800000 */
[----:B------:R-:W0:Y:S01]  /*00e0*/  LDCU.64 UR4, c[0x0][0x380] ;  /* 0x00007000ff0477ac */ /* 0x000e220008000a00 */
[C---:B------:R-:W-:Y:S02]  /*00f0*/  LOP3.LUT R4, R8.reuse, 0x7ffffff8, RZ, 0xc0, !PT ;  /* 0x7ffffff808047812 */ /* 0x040fe400078ec0ff */
[C---:B------:R-:W-:Y:S01]  /*0100*/  LOP3.LUT R6, R8.reuse, 0x7, RZ, 0xc0, !PT ;  /* 0x0000000708067812 */ /* 0x040fe200078ec0ff */
[----:B------:R-:W1:Y:S01]  /*0110*/  LDCU.64 UR6, c[0x0][0x358] ;  /* 0x00006b00ff0677ac */ /* 0x000e620008000a00 */
[----:B------:R-:W-:Y:S02]  /*0120*/  LOP3.LUT R7, R8, 0x3, RZ, 0xc0, !PT ;  /* 0x0000000308077812 */ /* 0x000fe400078ec0ff */
[----:B------:R-:W-:Y:S01]  /*0130*/  IADD3 R8, PT, PT, -R4, RZ, RZ ;  /* 0x000000ff04087210 */ /* 0x000fe20007ffe1ff */
[----:B0-----:R-:W-:-:S04]  /*0140*/  UIADD3 UR4, UP0, UPT, UR4, 0x10, URZ ;  /* 0x0000001004047890 */ /* 0x001fc8000ff1e0ff */
[----:B------:R-:W-:Y:S02]  /*0150*/  UIADD3.X UR5, UPT, UPT, URZ, UR5, URZ, UP0, !UPT ;  /* 0x00000005ff057290 */ /* 0x000fe400087fe4ff */
[----:B------:R-:W-:-:S04]  /*0160*/  MOV R12, UR4 ;  /* 0x00000004000c7c02 */ /* 0x000fc80008000f00 */
[----:B-1----:R-:W-:-:S07]  /*0170*/  MOV R13, UR5 ;  /* 0x00000005000d7c02 */ /* 0x002fce0008000f00 */
.L_x_7:
[----:B------:R-:W0:Y:S01]  /*0180*/  LDCU UR4, c[0x0][0x39c] ;  /* 0x00007380ff0477ac */ /* 0x000e220008000800 */
[----:B------:R-:W-:Y:S01]  /*0190*/  BSSY.RECONVERGENT B0, `(.L_x_0) ;  /* 0x0000075000007945 */ /* 0x000fe20003800200 */
[----:B0-----:R-:W-:-:S04]  /*01a0*/  MOV R10, UR4 ;  /* 0x00000004000a7c02 */ /* 0x001fc80008000f00 */
[----:B------:R-:W-:-:S13]  /*01b0*/  ISETP.GE.AND P0, PT, R3, R10, PT ;  /* 0x0000000a0300720c */ /* 0x000fda0003f06270 */
[----:B------:R-:W-:Y:S05]  /*01c0*/  @P0 BRA `(.L_x_1) ;  /* 0x0000000400c40947 */ /* 0x000fea0003800000 */
[----:B------:R-:W-:Y:S01]  /*01d0*/  IMAD R9, R5, R10, RZ ;  /* 0x0000000a05097224 */ /* 0x000fe200078e02ff */
[----:B------:R-:W-:-:S07]  /*01e0*/  MOV R11, R3 ;  /* 0x00000003000b7202 */ /* 0x000fce0000000f00 */
.L_x_6:
[----:B012---:R-:W0:Y:S01]  /*01f0*/  LDC.64 R14, c[0x0][0x388] ;  /* 0x0000e200ff0e7b82 */ /* 0x007e220000000a00 */
[----:B------:R-:W-:Y:S01]  /*0200*/  IMAD.IADD R17, R9, 0x1, R11 ;  /* 0x0000000109117824 */ /* 0x000fe200078e020b */
[----:B------:R-:W1:Y:S06]  /*0210*/  LDCU.64 UR4, c[0x0][0x398] ;  /* 0x00007300ff0477ac */ /* 0x000e6c0008000a00 */
[----:B------:R-:W2:Y:S01]  /*0220*/  LDC R2, c[0x0][0x394] ;  /* 0x0000e500ff027b82 */ /* 0x000ea20000000800 */
[----:B0-----:R-:W-:-:S05]  /*0230*/  IMAD.WIDE R14, R17, 0x4, R14 ;  /* 0x00000004110e7825 */ /* 0x001fca00078e020e */
[----:B-----5:R0:W5:Y:S01]  /*0240*/  LDG.E R0, desc[UR6][R14.64] ;  /* 0x000000060e007981 */ /* 0x020162000c1e1900 */
[----:B-1----:R-:W-:-:S04]  /*0250*/  MOV R10, UR5 ;  /* 0x00000005000a7c02 */ /* 0x002fc80008000f00 */
[----:B------:R-:W-:Y:S01]  /*0260*/  ISETP.GE.U32.AND P1, PT, R10, 0x8, PT ;  /* 0x000000080a00780c */ /* 0x000fe20003f26070 */
[----:B------:R-:W-:Y:S02]  /*0270*/  IMAD R21, R11, R10, RZ ;  /* 0x0000000a0b157224 */ /* 0x000fe400078e02ff */
[----:B--2---:R-:W-:Y:S02]  /*0280*/  IMAD R11, R2, UR4, R11 ;  /* 0x00000004020b7c24 */ /* 0x004fe4000f8e020b */
[----:B------:R-:W-:-:S03]  /*0290*/  HFMA2 R2, -RZ, RZ, 0, 0 ;  /* 0x00000000ff027431 */ /* 0x000fc600000001ff */
[----:B------:R-:W-:-:S05]  /*02a0*/  ISETP.GE.AND P0, PT, R11, R10, PT ;  /* 0x0000000a0b00720c */ /* 0x000fca0003f06270 */
[----:B0-----:R-:W-:Y:S08]  /*02b0*/  @!P1 BRA `(.L_x_2) ;  /* 0x0000000000ac9947 */ /* 0x001ff00003800000 */
[----:B------:R-:W-:Y:S01]  /*02c0*/  MOV R25, R21 ;  /* 0x0000001500197202 */ /* 0x000fe20000000f00 */
[----:B------:R-:W-:Y:S01]  /*02d0*/  IMAD.MOV.U32 R23, RZ, RZ, R9 ;  /* 0x000000ffff177224 */ /* 0x000fe200078e0009 */
[----:B------:R-:W-:-:S07]  /*02e0*/  MOV R2, R8 ;  /* 0x0000000800027202 */ /* 0x000fce0000000f00 */
.L_x_3:
[----:B------:R-:W-:-:S04]  /*02f0*/  IMAD.WIDE R18, R23, 0x4, R12 ;  /* 0x0000000417127825 */ /* 0x000fc800078e020c */
[----:B------:R-:W-:Y:S01]  /*0300*/  IMAD.WIDE R16, R25, 0x4, R12 ;  /* 0x0000000419107825 */ /* 0x000fe200078e020c */
[----:B-1----:R-:W2:Y:S04]  /*0310*/  LDG.E R27, desc[UR6][R18.64+-0x10] ;  /* 0xfffff006121b7981 */ /* 0x002ea8000c1e1900 */
[----:B------:R-:W2:Y:S02]  /*0320*/  LDG.E R20, desc[UR6][R16.64+-0x10] ;  /* 0xfffff00610147981 */ /* 0x000ea4000c1e1900 */
[----:B--2--5:R-:W-:-:S05]  /*0330*/  IMAD R27, R27, R20, R0 ;  /* 0x000000141b1b7224 */ /* 0x024fca00078e0200 */
[----:B------:R0:W-:Y:S04]  /*0340*/  STG.E desc[UR6][R14.64], R27 ;  /* 0x0000001b0e007986 */ /* 0x0001e8000c101906 */
[----:B------:R-:W2:Y:S04]  /*0350*/  LDG.E R0, desc[UR6][R18.64+-0xc] ;  /* 0xfffff40612007981 */ /* 0x000ea8000c1e1900 */
[----:B------:R-:W2:Y:S02]  /*0360*/  LDG.E R20, desc[UR6][R16.64+-0xc] ;  /* 0xfffff40610147981 */ /* 0x000ea4000c1e1900 */
[----:B--2---:R-:W-:-:S05]  /*0370*/  IMAD R29, R0, R20, R27 ;  /* 0x00000014001d7224 */ /* 0x004fca00078e021b */
[----:B------:R1:W-:Y:S04]  /*0380*/  STG.E desc[UR6][R14.64], R29 ;  /* 0x0000001d0e007986 */ /* 0x0003e8000c101906 */
[----:B------:R-:W2:Y:S04]  /*0390*/  LDG.E R0, desc[UR6][R18.64+-0x8] ;  /* 0xfffff80612007981 */ /* 0x000ea8000c1e1900 */
[----:B------:R-:W2:Y:S02]  /*03a0*/  LDG.E R20, desc[UR6][R16.64+-0x8] ;  /* 0xfffff80610147981 */ /* 0x000ea4000c1e1900 */
[----:B--2---:R-:W-:-:S05]  /*03b0*/  IMAD R0, R0, R20, R29 ;  /* 0x0000001400007224 */ /* 0x004fca00078e021d */
[----:B------:R2:W-:Y:S04]  /*03c0*/  STG.E desc[UR6][R14.64], R0 ;  /* 0x000000000e007986 */ /* 0x0005e8000c101906 */
[----:B------:R-:W0:Y:S04]  /*03d0*/  LDG.E R20, desc[UR6][R18.64+-0x4] ;  /* 0xfffffc0612147981 */ /* 0x000e28000c1e1900 */
[----:B------:R-:W0:Y:S02]  /*03e0*/  LDG.E R22, desc[UR6][R16.64+-0x4] ;  /* 0xfffffc0610167981 */ /* 0x000e24000c1e1900 */
[----:B0-----:R-:W-:-:S05]  /*03f0*/  IMAD R27, R20, R22, R0 ;  /* 0x00000016141b7224 */ /* 0x001fca00078e0200 */
[----:B------:R0:W-:Y:S04]  /*0400*/  STG.E desc[UR6][R14.64], R27 ;  /* 0x0000001b0e007986 */ /* 0x0001e8000c101906 */
[----:B------:R-:W1:Y:S04]  /*0410*/  LDG.E R20, desc[UR6][R18.64] ;  /* 0x0000000612147981 */ /* 0x000e68000c1e1900 */
[----:B------:R-:W1:Y:S02]  /*0420*/  LDG.E R22, desc[UR6][R16.64] ;  /* 0x0000000610167981 */ /* 0x000e64000c1e1900 */
[----:B-1----:R-:W-:-:S05]  /*0430*/  IMAD R29, R20, R22, R27 ;  /* 0x00000016141d7224 */ /* 0x002fca00078e021b */
[----:B------:R1:W-:Y:S04]  /*0440*/  STG.E desc[UR6][R14.64], R29 ;  /* 0x0000001d0e007986 */ /* 0x0003e8000c101906 */
[----:B------:R-:W3:Y:S04]  /*0450*/  LDG.E R20, desc[UR6][R18.64+0x4] ;  /* 0x0000040612147981 */ /* 0x000ee8000c1e1900 */
[----:B------:R-:W3:Y:S02]  /*0460*/  LDG.E R22, desc[UR6][R16.64+0x4] ;  /* 0x0000040610167981 */ /* 0x000ee4000c1e1900 */
[----:B---3--:R-:W-:-:S05]  /*0470*/  IMAD R20, R20, R22, R29 ;  /* 0x0000001614147224 */ /* 0x008fca00078e021d */
[----:B------:R1:W-:Y:S04]  /*0480*/  STG.E desc[UR6][R14.64], R20 ;  /* 0x000000140e007986 */ /* 0x0003e8000c101906 */
[----:B--2---:R-:W0:Y:S04]  /*0490*/  LDG.E R0, desc[UR6][R18.64+0x8] ;  /* 0x0000080612007981 */ /* 0x004e28000c1e1900 */
[----:B------:R-:W0:Y:S02]  /*04a0*/  LDG.E R22, desc[UR6][R16.64+0x8] ;  /* 0x0000080610167981 */ /* 0x000e24000c1e1900 */
[----:B0-----:R-:W-:-:S05]  /*04b0*/  IMAD R27, R0, R22, R20 ;  /* 0x00000016001b7224 */ /* 0x001fca00078e0214 */
[----:B------:R1:W-:Y:S04]  /*04c0*/  STG.E desc[UR6][R14.64], R27 ;  /* 0x0000001b0e007986 */ /* 0x0003e8000c101906 */
[----:B------:R-:W2:Y:S04]  /*04d0*/  LDG.E R0, desc[UR6][R18.64+0xc] ;  /* 0x00000c0612007981 */ /* 0x000ea8000c1e1900 */
[----:B------:R-:W2:Y:S01]  /*04e0*/  LDG.E R22, desc[UR6][R16.64+0xc] ;  /* 0x00000c0610167981 */ /* 0x000ea2000c1e1900 */
[----:B------:R-:W-:Y:S02]  /*04f0*/  IADD3 R2, PT, PT, R2, 0x8, RZ ;  /* 0x0000000802027810 */ /* 0x000fe40007ffe0ff */
[----:B------:R-:W-:-:S02]  /*0500*/  IADD3 R23, PT, PT, R23, 0x8, RZ ;  /* 0x0000000817177810 */ /* 0x000fc40007ffe0ff */
[----:B------:R-:W-:Y:S02]  /*0510*/  ISETP.NE.AND P1, PT, R2, RZ, PT ;  /* 0x000000ff0200720c */ /* 0x000fe40003f25270 */
[----:B------:R-:W-:Y:S01]  /*0520*/  IADD3 R25, PT, PT, R25, 0x8, RZ ;  /* 0x0000000819197810 */ /* 0x000fe20007ffe0ff */
[----:B--2---:R-:W-:-:S05]  /*0530*/  IMAD R0, R0, R22, R27 ;  /* 0x0000001600007224 */ /* 0x004fca00078e021b */
[----:B------:R1:W-:Y:S05]  /*0540*/  STG.E desc[UR6][R14.64], R0 ;  /* 0x000000000e007986 */ /* 0x0003ea000c101906 */
[----:B------:R-:W-:Y:S05]  /*0550*/  @P1 BRA `(.L_x_3) ;  /* 0xfffffffc00641947 */ /* 0x000fea000383ffff */
[----:B------:R-:W-:-:S07]  /*0560*/  IMAD.MOV.U32 R2, RZ, RZ, R4 ;  /* 0x000000ffff027224 */ /* 0x000fce00078e0004 */
.L_x_2:
[----:B------:R-:W-:-:S13]  /*0570*/  ISETP.NE.AND P1, PT, R6, RZ, PT ;  /* 0x000000ff0600720c */ /* 0x000fda0003f25270 */
[----:B------:R-:W-:Y:S05]  /*0580*/  @!P1 BRA `(.L_x_4) ;  /* 0x0000000000d09947 */ /* 0x000fea0003800000 */
[----:B------:R-:W-:Y:S02]  /*0590*/  IADD3 R16, PT, PT, R6, -0x1, RZ ;  /* 0xffffffff06107810 */ /* 0x000fe40007ffe0ff */
[----:B------:R-:W-:Y:S02]  /*05a0*/  ISETP.NE.AND P2, PT, R7, RZ, PT ;  /* 0x000000ff0700720c */ /* 0x000fe40003f45270 */
[----:B------:R-:W-:-:S13]  /*05b0*/  ISETP.GE.U32.AND P1, PT, R16, 0x3, PT ;  /* 0x000000031000780c */ /* 0x000fda0003f26070 */
[----:B------:R-:W-:Y:S05]  /*05c0*/  @!P1 BRA `(.L_x_5) ;  /* 0x0000000000589947 */ /* 0x000fea0003800000 */
[----:B------:R-:W0:Y:S01]  /*05d0*/  LDC.64 R18, c[0x0][0x380] ;  /* 0x0000e000ff127b82 */ /* 0x000e220000000a00 */
[-C--:B------:R-:W-:Y:S02]  /*05e0*/  IADD3 R17, PT, PT, R9, R2.reuse, RZ ;  /* 0x0000000209117210 */ /* 0x080fe40007ffe0ff */
[----:B------:R-:W-:-:S03]  /*05f0*/  IADD3 R23, PT, PT, R21, R2, RZ ;  /* 0x0000000215177210 */ /* 0x000fc60007ffe0ff */
[----:B0-----:R-:W-:-:S04]  /*0600*/  IMAD.WIDE R16, R17, 0x4, R18 ;  /* 0x0000000411107825 */ /* 0x001fc800078e0212 */
[----:B------:R-:W-:Y:S02]  /*0610*/  IMAD.WIDE R18, R23, 0x4, R18 ;  /* 0x0000000417127825 */ /* 0x000fe400078e0212 */
[----:B------:R-:W2:Y:S04]  /*0620*/  LDG.E R23, desc[UR6][R16.64] ;  /* 0x0000000610177981 */ /* 0x000ea8000c1e1900 */
[----:B-1----:R-:W2:Y:S02]  /*0630*/  LDG.E R20, desc[UR6][R18.64] ;  /* 0x0000000612147981 */ /* 0x002ea4000c1e1900 */
        /* <DEDUP_REMOVED lines=10> */
[----:B------:R-:W2:Y:S04]  /*06e0*/  LDG.E R0, desc[UR6][R16.64+0xc] ;  /* 0x00000c0610007981 */ /* 0x000ea8000c1e1900 */
[----:B------:R-:W2:Y:S01]  /*06f0*/  LDG.E R20, desc[UR6][R18.64+0xc] ;  /* 0x00000c0612147981 */ /* 0x000ea2000c1e1900 */
[----:B------:R-:W-:Y:S01]  /*0700*/  IADD3 R2, PT, PT, R2, 0x4, RZ ;  /* 0x0000000402027810 */ /* 0x000fe20007ffe0ff */
[----:B--2---:R-:W-:-:S05]  /*0710*/  IMAD R0, R0, R20, R27 ;  /* 0x0000001400007224 */ /* 0x004fca00078e021b */
[----:B------:R0:W-:Y:S02]  /*0720*/  STG.E desc[UR6][R14.64], R0 ;  /* 0x000000000e007986 */ /* 0x0001e4000c101906 */
.L_x_5:
[----:B------:R-:W-:Y:S05]  /*0730*/  @!P2 BRA `(.L_x_4) ;  /* 0x000000000064a947 */ /* 0x000fea0003800000 */
[----:B------:R-:W-:-:S13]  /*0740*/  ISETP.NE.AND P1, PT, R7, 0x1, PT ;  /* 0x000000010700780c */ /* 0x000fda0003f25270 */
[----:B------:R-:W2:Y:S01]  /*0750*/  @P1 LDC.64 R18, c[0x0][0x380] ;  /* 0x0000e000ff121b82 */ /* 0x000ea20000000a00 */
[----:B------:R-:W-:Y:S01]  /*0760*/  @P1 IMAD.IADD R17, R9, 0x1, R2 ;  /* 0x0000000109111824 */ /* 0x000fe200078e0202 */
[----:B0-----:R-:W-:-:S03]  /*0770*/  @P1 IADD3 R23, PT, PT, R21, R2, RZ ;  /* 0x0000000215171210 */ /* 0x001fc60007ffe0ff */
[----:B--2---:R-:W-:-:S04]  /*0780*/  @P1 IMAD.WIDE R16, R17, 0x4, R18 ;  /* 0x0000000411101825 */ /* 0x004fc800078e0212 */
[----:B------:R-:W-:Y:S02]  /*0790*/  @P1 IMAD.WIDE R18, R23, 0x4, R18 ;  /* 0x0000000417121825 */ /* 0x000fe400078e0212 */
[----:B------:R-:W2:Y:S04]  /*07a0*/  @P1 LDG.E R23, desc[UR6][R16.64] ;  /* 0x0000000610171981 */ /* 0x000ea8000c1e1900 */
[----:B-1----:R-:W2:Y:S01]  /*07b0*/  @P1 LDG.E R20, desc[UR6][R18.64] ;  /* 0x0000000612141981 */ /* 0x002ea2000c1e1900 */
[----:B------:R-:W-:Y:S01]  /*07c0*/  LOP3.LUT P2, RZ, R10, 0x1, RZ, 0xc0, !PT ;  /* 0x000000010aff7812 */ /* 0x000fe2000784c0ff */
[----:B--2--5:R-:W-:-:S12]  /*07d0*/  @P1 IMAD R25, R23, R20, R0 ;  /* 0x0000001417191224 */ /* 0x024fd800078e0200 */
[----:B------:R-:W0:Y:S01]  /*07e0*/  @P2 LDC.64 R22, c[0x0][0x380] ;  /* 0x0000e000ff162b82 */ /* 0x000e220000000a00 */
[----:B------:R2:W-:Y:S04]  /*07f0*/  @P1 STG.E desc[UR6][R14.64], R25 ;  /* 0x000000190e001986 */ /* 0x0005e8000c101906 */
[----:B------:R-:W3:Y:S04]  /*0800*/  @P1 LDG.E R20, desc[UR6][R16.64+0x4] ;  /* 0x0000040610141981 */ /* 0x000ee8000c1e1900 */
[----:B------:R-:W3:Y:S01]  /*0810*/  @P1 LDG.E R24, desc[UR6][R18.64+0x4] ;  /* 0x0000040612181981 */ /* 0x000ee2000c1e1900 */
[----:B------:R-:W-:-:S04]  /*0820*/  @P1 IADD3 R2, PT, PT, R2, 0x2, RZ ;  /* 0x0000000202021810 */ /* 0x000fc80007ffe0ff */
[-C--:B------:R-:W-:Y:S02]  /*0830*/  @P2 IADD3 R27, PT, PT, R9, R2.reuse, RZ ;  /* 0x00000002091b2210 */ /* 0x080fe40007ffe0ff */
[----:B------:R-:W-:Y:S01]  /*0840*/  @P2 IADD3 R29, PT, PT, R21, R2, RZ ;  /* 0x00000002151d2210 */ /* 0x000fe20007ffe0ff */
[----:B---3--:R-:W-:Y:S02]  /*0850*/  @P1 IMAD R0, R20, R24, R25 ;  /* 0x0000001814001224 */ /* 0x008fe400078e0219 */
[----:B0-----:R-:W-:-:S03]  /*0860*/  @P2 IMAD.WIDE R20, R27, 0x4, R22 ;  /* 0x000000041b142825 */ /* 0x001fc600078e0216 */
[----:B------:R2:W-:Y:S01]  /*0870*/  @P1 STG.E desc[UR6][R14.64], R0 ;  /* 0x000000000e001986 */ /* 0x0005e2000c101906 */
[----:B------:R-:W-:-:S03]  /*0880*/  @P2 IMAD.WIDE R22, R29, 0x4, R22 ;  /* 0x000000041d162825 */ /* 0x000fc600078e0216 */
[----:B------:R-:W3:Y:S04]  /*0890*/  @P2 LDG.E R21, desc[UR6][R20.64] ;  /* 0x0000000614152981 */ /* 0x000ee8000c1e1900 */
[----:B------:R-:W3:Y:S02]  /*08a0*/  @P2 LDG.E R22, desc[UR6][R22.64] ;  /* 0x0000000616162981 */ /* 0x000ee4000c1e1900 */
[----:B---3--:R-:W-:-:S05]  /*08b0*/  @P2 IMAD R17, R21, R22, R0 ;  /* 0x0000001615112224 */ /* 0x008fca00078e0200 */
[----:B------:R2:W-:Y:S02]  /*08c0*/  @P2 STG.E desc[UR6][R14.64], R17 ;  /* 0x000000110e002986 */ /* 0x0005e4000c101906 */
.L_x_4:
[----:B------:R-:W-:Y:S05]  /*08d0*/  @!P0 BRA `(.L_x_6) ;  /* 0xfffffff800448947 */ /* 0x000fea000383ffff */
.L_x_1:
[----:B------:R-:W-:Y:S05]  /*08e0*/  BSYNC.RECONVERGENT B0 ;  /* 0x0000000000007941 */ /* 0x000fea0003800200 */
.L_x_0:
[----:B012--5:R-:W0:Y:S01]  /*08f0*/  LDC R0, c[0x0][0x390] ;  /* 0x0000e400ff007b82 */ /* 0x027e220000000800 */
[----:B------:R-:W0:Y:S02]  /*0900*/  LDCU UR4, c[0x0][0x398] ;  /* 0x00007300ff0477ac */ /* 0x000e240008000800 */
[----:B0-----:R-:W-:-:S05]  /*0910*/  IMAD R5, R0, UR4, R5 ;  /* 0x0000000400057c24 */ /* 0x001fca000f8e0205 */
[----:B------:R-:W-:-:S13]  /*0920*/  ISETP.GE.AND P0, PT, R5, R10, PT ;  /* 0x0000000a0500720c */ /* 0x000fda0003f06270 */
[----:B------:R-:W-:Y:S05]  /*0930*/  @!P0 BRA `(.L_x_7) ;  /* 0xfffffff800108947 */ /* 0x000fea000383ffff */
[----:B------:R-:W-:Y:S05]  /*0940*/  EXIT ;  /* 0x000000000000794d */ /* 0x000fea0003800000 */
.L_x_8:
[----:B------:R-:W-:-:S00]  /*0950*/  BRA `(.L_x_8) ;  /* 0xfffffffc00fc7947 */ /* 0x000fc0000383ffff */
[----:B------:R-:W-:-:S00]  /*0960*/  NOP ;  /* 0x0000000000007918 */ /* 0x000fc00000000000 */
        /* <DEDUP_REMOVED lines=9> */
.L_x_9:


//--------------------- .nv.shared.reserved.0     --------------------------
	.section	.nv.shared.reserved.0,"aw",@nobits
	.weak		__nv_reservedSMEM_offset_0_alias
	.size		__nv_reservedSMEM_offset_0_alias, 0, 64
	.other		__nv_reservedSMEM_offset_0_alias,@"STO_CUDA_RESERVED_SHARED STV_DEFAULT"
__nv_reservedSMEM_offset_0_alias:
	.zero		0
	.zero		64


//--------------------- .nv.constant0._Z9matr_MultPiS_iiii --------------------------
	.section	.nv.constant0._Z9matr_MultPiS_iiii,"a",@progbits
	.sectionflags	@""
	.align	4
.nv.constant0._Z9matr_MultPiS_iiii:
	.zero		928


//--------------------- SYMBOLS --------------------------

	.type		.nv.reservedSmem.offset0,@object
	.size		.nv.reservedSmem.offset0,0x4
